//
// Generated by NVIDIA NVVM Compiler
//
// Compiler Build ID: CL-36424714
// Cuda compilation tools, release 13.0, V13.0.88
// Based on NVVM 20.0.0
//

.version 9.0
.target sm_100
.address_size 64

	// .globl	_Z15tileForceBodiesP7double4P7double3S2_ddd
.extern .shared .align 16 .b8 bodyData[];

.visible .entry _Z15tileForceBodiesP7double4P7double3S2_ddd(
	.param .u64 .ptr .align 1 _Z15tileForceBodiesP7double4P7double3S2_ddd_param_0,
	.param .u64 .ptr .align 1 _Z15tileForceBodiesP7double4P7double3S2_ddd_param_1,
	.param .u64 .ptr .align 1 _Z15tileForceBodiesP7double4P7double3S2_ddd_param_2,
	.param .f64 _Z15tileForceBodiesP7double4P7double3S2_ddd_param_3,
	.param .f64 _Z15tileForceBodiesP7double4P7double3S2_ddd_param_4,
	.param .f64 _Z15tileForceBodiesP7double4P7double3S2_ddd_param_5
)
{
	.reg .pred 	%p<10>;
	.reg .b32 	%r<38>;
	.reg .b64 	%rd<18>;
	.reg .b64 	%fd<223>;

	ld.param.u64 	%rd4, [_Z15tileForceBodiesP7double4P7double3S2_ddd_param_0];
	ld.param.u64 	%rd5, [_Z15tileForceBodiesP7double4P7double3S2_ddd_param_1];
	ld.param.f64 	%fd47, [_Z15tileForceBodiesP7double4P7double3S2_ddd_param_3];
	ld.param.f64 	%fd49, [_Z15tileForceBodiesP7double4P7double3S2_ddd_param_5];
	cvta.to.global.u64 	%rd1, %rd4;
	mov.u32 	%r15, %ctaid.x;
	mov.u32 	%r1, %ntid.x;
	mov.u32 	%r2, %tid.x;
	mad.lo.s32 	%r3, %r15, %r1, %r2;
	cvt.rn.f64.s32 	%fd50, %r3;
	setp.le.f64 	%p1, %fd49, %fd50;
	@%p1 bra 	$L__BB0_13;
	cvta.to.global.u64 	%rd7, %rd5;
	mul.wide.s32 	%rd8, %r3, 32;
	add.s64 	%rd2, %rd1, %rd8;
	ld.global.v2.f64 	{%fd1, %fd2}, [%rd2];
	ld.global.v2.f64 	{%fd3, %fd4}, [%rd2+16];
	mul.wide.s32 	%rd9, %r3, 24;
	add.s64 	%rd3, %rd7, %rd9;
	ld.global.f64 	%fd5, [%rd3];
	ld.global.f64 	%fd6, [%rd3+8];
	ld.global.f64 	%fd7, [%rd3+16];
	setp.leu.f64 	%p2, %fd49, 0d0000000000000000;
	@%p2 bra 	$L__BB0_12;
	mov.b32 	%r33, 0;
	shl.b32 	%r19, %r2, 5;
	mov.u32 	%r20, bodyData;
	add.s32 	%r21, %r20, %r19;
	and.b32  	%r25, %r1, 3;
$L__BB0_3:
	ld.param.u64 	%rd16, [_Z15tileForceBodiesP7double4P7double3S2_ddd_param_0];
	setp.lt.u32 	%p3, %r1, 4;
	add.s32 	%r18, %r33, %r2;
	cvta.to.global.u64 	%rd10, %rd16;
	mul.wide.s32 	%rd11, %r18, 32;
	add.s64 	%rd12, %rd10, %rd11;
	ld.global.v2.f64 	{%fd60, %fd61}, [%rd12];
	ld.global.v2.f64 	{%fd62, %fd63}, [%rd12+16];
	st.shared.v2.f64 	[%r21], {%fd60, %fd61};
	st.shared.v2.f64 	[%r21+16], {%fd62, %fd63};
	bar.sync 	0;
	mov.b32 	%r37, 0;
	@%p3 bra 	$L__BB0_6;
	mov.u32 	%r23, bodyData;
	add.s32 	%r34, %r23, 64;
	and.b32  	%r24, %r1, -4;
	neg.s32 	%r35, %r24;
$L__BB0_5:
	.pragma "nounroll";
	and.b32  	%r37, %r1, 2044;
	ld.shared.v2.f64 	{%fd64, %fd65}, [%r34+-64];
	ld.shared.v2.f64 	{%fd66, %fd67}, [%r34+-48];
	sub.f64 	%fd68, %fd64, %fd1;
	sub.f64 	%fd69, %fd65, %fd2;
	sub.f64 	%fd70, %fd66, %fd3;
	mul.f64 	%fd71, %fd69, %fd69;
	fma.rn.f64 	%fd72, %fd68, %fd68, %fd71;
	fma.rn.f64 	%fd73, %fd70, %fd70, %fd72;
	add.f64 	%fd74, %fd47, %fd73;
	mul.f64 	%fd75, %fd74, %fd74;
	mul.f64 	%fd76, %fd74, %fd75;
	sqrt.rn.f64 	%fd77, %fd76;
	rcp.rn.f64 	%fd78, %fd77;
	mul.f64 	%fd79, %fd67, %fd78;
	fma.rn.f64 	%fd80, %fd68, %fd79, %fd217;
	fma.rn.f64 	%fd81, %fd69, %fd79, %fd218;
	fma.rn.f64 	%fd82, %fd70, %fd79, %fd219;
	ld.shared.v2.f64 	{%fd83, %fd84}, [%r34+-32];
	ld.shared.v2.f64 	{%fd85, %fd86}, [%r34+-16];
	sub.f64 	%fd87, %fd83, %fd1;
	sub.f64 	%fd88, %fd84, %fd2;
	sub.f64 	%fd89, %fd85, %fd3;
	mul.f64 	%fd90, %fd88, %fd88;
	fma.rn.f64 	%fd91, %fd87, %fd87, %fd90;
	fma.rn.f64 	%fd92, %fd89, %fd89, %fd91;
	add.f64 	%fd93, %fd47, %fd92;
	mul.f64 	%fd94, %fd93, %fd93;
	mul.f64 	%fd95, %fd93, %fd94;
	sqrt.rn.f64 	%fd96, %fd95;
	rcp.rn.f64 	%fd97, %fd96;
	mul.f64 	%fd98, %fd86, %fd97;
	fma.rn.f64 	%fd99, %fd87, %fd98, %fd80;
	fma.rn.f64 	%fd100, %fd88, %fd98, %fd81;
	fma.rn.f64 	%fd101, %fd89, %fd98, %fd82;
	ld.shared.v2.f64 	{%fd102, %fd103}, [%r34];
	ld.shared.v2.f64 	{%fd104, %fd105}, [%r34+16];
	sub.f64 	%fd106, %fd102, %fd1;
	sub.f64 	%fd107, %fd103, %fd2;
	sub.f64 	%fd108, %fd104, %fd3;
	mul.f64 	%fd109, %fd107, %fd107;
	fma.rn.f64 	%fd110, %fd106, %fd106, %fd109;
	fma.rn.f64 	%fd111, %fd108, %fd108, %fd110;
	add.f64 	%fd112, %fd47, %fd111;
	mul.f64 	%fd113, %fd112, %fd112;
	mul.f64 	%fd114, %fd112, %fd113;
	sqrt.rn.f64 	%fd115, %fd114;
	rcp.rn.f64 	%fd116, %fd115;
	mul.f64 	%fd117, %fd105, %fd116;
	fma.rn.f64 	%fd118, %fd106, %fd117, %fd99;
	fma.rn.f64 	%fd119, %fd107, %fd117, %fd100;
	fma.rn.f64 	%fd120, %fd108, %fd117, %fd101;
	ld.shared.v2.f64 	{%fd121, %fd122}, [%r34+32];
	ld.shared.v2.f64 	{%fd123, %fd124}, [%r34+48];
	sub.f64 	%fd125, %fd121, %fd1;
	sub.f64 	%fd126, %fd122, %fd2;
	sub.f64 	%fd127, %fd123, %fd3;
	mul.f64 	%fd128, %fd126, %fd126;
	fma.rn.f64 	%fd129, %fd125, %fd125, %fd128;
	fma.rn.f64 	%fd130, %fd127, %fd127, %fd129;
	add.f64 	%fd131, %fd47, %fd130;
	mul.f64 	%fd132, %fd131, %fd131;
	mul.f64 	%fd133, %fd131, %fd132;
	sqrt.rn.f64 	%fd134, %fd133;
	rcp.rn.f64 	%fd135, %fd134;
	mul.f64 	%fd136, %fd124, %fd135;
	fma.rn.f64 	%fd217, %fd125, %fd136, %fd118;
	fma.rn.f64 	%fd218, %fd126, %fd136, %fd119;
	fma.rn.f64 	%fd219, %fd127, %fd136, %fd120;
	add.s32 	%r35, %r35, 4;
	add.s32 	%r34, %r34, 128;
	setp.ne.s32 	%p4, %r35, 0;
	@%p4 bra 	$L__BB0_5;
$L__BB0_6:
	setp.eq.s32 	%p5, %r25, 0;
	@%p5 bra 	$L__BB0_11;
	setp.eq.s32 	%p6, %r25, 1;
	@%p6 bra 	$L__BB0_9;
	shl.b32 	%r26, %r37, 5;
	mov.u32 	%r27, bodyData;
	add.s32 	%r28, %r27, %r26;
	ld.shared.v2.f64 	{%fd140, %fd141}, [%r28];
	ld.shared.v2.f64 	{%fd142, %fd143}, [%r28+16];
	sub.f64 	%fd144, %fd140, %fd1;
	sub.f64 	%fd145, %fd141, %fd2;
	sub.f64 	%fd146, %fd142, %fd3;
	mul.f64 	%fd147, %fd145, %fd145;
	fma.rn.f64 	%fd148, %fd144, %fd144, %fd147;
	fma.rn.f64 	%fd149, %fd146, %fd146, %fd148;
	add.f64 	%fd150, %fd47, %fd149;
	mul.f64 	%fd151, %fd150, %fd150;
	mul.f64 	%fd152, %fd150, %fd151;
	sqrt.rn.f64 	%fd153, %fd152;
	rcp.rn.f64 	%fd154, %fd153;
	mul.f64 	%fd155, %fd143, %fd154;
	fma.rn.f64 	%fd156, %fd144, %fd155, %fd217;
	fma.rn.f64 	%fd157, %fd145, %fd155, %fd218;
	fma.rn.f64 	%fd158, %fd146, %fd155, %fd219;
	ld.shared.v2.f64 	{%fd159, %fd160}, [%r28+32];
	ld.shared.v2.f64 	{%fd161, %fd162}, [%r28+48];
	sub.f64 	%fd163, %fd159, %fd1;
	sub.f64 	%fd164, %fd160, %fd2;
	sub.f64 	%fd165, %fd161, %fd3;
	mul.f64 	%fd166, %fd164, %fd164;
	fma.rn.f64 	%fd167, %fd163, %fd163, %fd166;
	fma.rn.f64 	%fd168, %fd165, %fd165, %fd167;
	add.f64 	%fd169, %fd47, %fd168;
	mul.f64 	%fd170, %fd169, %fd169;
	mul.f64 	%fd171, %fd169, %fd170;
	sqrt.rn.f64 	%fd172, %fd171;
	rcp.rn.f64 	%fd173, %fd172;
	mul.f64 	%fd174, %fd162, %fd173;
	fma.rn.f64 	%fd217, %fd163, %fd174, %fd156;
	fma.rn.f64 	%fd218, %fd164, %fd174, %fd157;
	fma.rn.f64 	%fd219, %fd165, %fd174, %fd158;
	add.s32 	%r37, %r37, 2;
$L__BB0_9:
	and.b32  	%r29, %r1, 1;
	setp.eq.b32 	%p7, %r29, 1;
	not.pred 	%p8, %p7;
	@%p8 bra 	$L__BB0_11;
	shl.b32 	%r30, %r37, 5;
	mov.u32 	%r31, bodyData;
	add.s32 	%r32, %r31, %r30;
	ld.shared.v2.f64 	{%fd175, %fd176}, [%r32];
	ld.shared.v2.f64 	{%fd177, %fd178}, [%r32+16];
	sub.f64 	%fd179, %fd175, %fd1;
	sub.f64 	%fd180, %fd176, %fd2;
	sub.f64 	%fd181, %fd177, %fd3;
	mul.f64 	%fd182, %fd180, %fd180;
	fma.rn.f64 	%fd183, %fd179, %fd179, %fd182;
	fma.rn.f64 	%fd184, %fd181, %fd181, %fd183;
	add.f64 	%fd185, %fd47, %fd184;
	mul.f64 	%fd186, %fd185, %fd185;
	mul.f64 	%fd187, %fd185, %fd186;
	sqrt.rn.f64 	%fd188, %fd187;
	rcp.rn.f64 	%fd189, %fd188;
	mul.f64 	%fd190, %fd178, %fd189;
	fma.rn.f64 	%fd217, %fd179, %fd190, %fd217;
	fma.rn.f64 	%fd218, %fd180, %fd190, %fd218;
	fma.rn.f64 	%fd219, %fd181, %fd190, %fd219;
$L__BB0_11:
	add.s32 	%r33, %r33, %r1;
	cvt.rn.f64.s32 	%fd191, %r33;
	setp.gt.f64 	%p9, %fd49, %fd191;
	@%p9 bra 	$L__BB0_3;
$L__BB0_12:
	ld.param.f64 	%fd198, [_Z15tileForceBodiesP7double4P7double3S2_ddd_param_4];
	ld.param.u64 	%rd17, [_Z15tileForceBodiesP7double4P7double3S2_ddd_param_2];
	fma.rn.f64 	%fd192, %fd198, %fd217, %fd5;
	fma.rn.f64 	%fd193, %fd198, %fd218, %fd6;
	fma.rn.f64 	%fd194, %fd198, %fd219, %fd7;
	fma.rn.f64 	%fd195, %fd198, %fd192, %fd1;
	fma.rn.f64 	%fd196, %fd198, %fd193, %fd2;
	fma.rn.f64 	%fd197, %fd198, %fd194, %fd3;
	cvta.to.global.u64 	%rd13, %rd17;
	mul.wide.s32 	%rd14, %r3, 24;
	add.s64 	%rd15, %rd13, %rd14;
	st.global.f64 	[%rd15], %fd217;
	st.global.f64 	[%rd15+8], %fd218;
	st.global.f64 	[%rd15+16], %fd219;
	st.global.f64 	[%rd3], %fd192;
	st.global.f64 	[%rd3+8], %fd193;
	st.global.f64 	[%rd3+16], %fd194;
	st.global.v2.f64 	[%rd2], {%fd195, %fd196};
	st.global.v2.f64 	[%rd2+16], {%fd197, %fd4};
$L__BB0_13:
	ret;

}


// ===== COMPILED SASS (sm_100) =====

	.target	sm_100

	.elftype	@"ET_EXEC"


//--------------------- .note.nv.tkinfo           --------------------------
	.section	.note.nv.tkinfo,"",@"SHT_NOTE"
	.sectionflags	@"SHF_NOTE_NV_TKINFO"
	.tkinfo
        /*0018*/ 	.word	0x00000002
        /*0030*/ 	.string	""
        /*0030*/ 	.string	"ptxas"
        /*0030*/ 	.string	"Cuda compilation tools, release 13.0, V13.0.88"
        /*0030*/ 	.string	"Build cuda_13.0.r13.0/compiler.36424714_0"
        /*0030*/ 	.string	"-arch sm_100 -m 64 "



//--------------------- .note.nv.cuinfo           --------------------------
	.section	.note.nv.cuinfo,"",@"SHT_NOTE"
	.sectionflags	@"SHF_NOTE_NV_CUINFO"
        /*0018*/ 	.short	0x0002
        /*001a*/ 	.short	0x0064
        /*001c*/ 	.short	0x0082
	.zero		2


//--------------------- .nv.info                  --------------------------
	.section	.nv.info,"",@"SHT_CUDA_INFO"
	.align	4


	//----- nvinfo : EIATTR_REGCOUNT
	.align		4
        /*0000*/ 	.byte	0x04, 0x2f
        /*0002*/ 	.short	(.L_1 - .L_0)
	.align		4
.L_0:
        /*0004*/ 	.word	index@(_Z15tileForceBodiesP7double4P7double3S2_ddd)
        /*0008*/ 	.word	0x0000003c


	//----- nvinfo : EIATTR_FRAME_SIZE
	.align		4
.L_1:
        /*000c*/ 	.byte	0x04, 0x11
        /*000e*/ 	.short	(.L_3 - .L_2)
	.align		4
.L_2:
        /*0010*/ 	.word	index@($__internal_1_$__cuda_sm20_dsqrt_rn_f64_mediumpath_v1)
        /*0014*/ 	.word	0x00000000


	//----- nvinfo : EIATTR_FRAME_SIZE
	.align		4
.L_3:
        /*0018*/ 	.byte	0x04, 0x11
        /*001a*/ 	.short	(.L_5 - .L_4)
	.align		4
.L_4:
        /*001c*/ 	.word	index@($__internal_0_$__cuda_sm20_dblrcp_rn_slowpath_v3)
        /*0020*/ 	.word	0x00000000


	//----- nvinfo : EIATTR_FRAME_SIZE
	.align		4
.L_5:
        /*0024*/ 	.byte	0x04, 0x11
        /*0026*/ 	.short	(.L_7 - .L_6)
	.align		4
.L_6:
        /*0028*/ 	.word	index@(_Z15tileForceBodiesP7double4P7double3S2_ddd)
        /*002c*/ 	.word	0x00000000


	//----- nvinfo : EIATTR_MIN_STACK_SIZE
	.align		4
.L_7:
        /*0030*/ 	.byte	0x04, 0x12
        /*0032*/ 	.short	(.L_9 - .L_8)
	.align		4
.L_8:
        /*0034*/ 	.word	index@(_Z15tileForceBodiesP7double4P7double3S2_ddd)
        /*0038*/ 	.word	0x00000000
.L_9:


//--------------------- .nv.compat                --------------------------
	.section	.nv.compat,"",@"SHT_CUDA_COMPAT_INFO"
	.align	4
        /*0000*/ 	.byte	0x02, 0x09, 0x00, 0x00, 0x02, 0x02, 0x01, 0x00, 0x02, 0x05, 0x05, 0x00, 0x03, 0x07, 0x01, 0x01
        /*0010*/ 	.byte	0x02, 0x03, 0x00, 0x00, 0x02, 0x06, 0x01, 0x00, 0x04, 0x0b, 0x08, 0x00, 0x01, 0x00, 0x00, 0x00
        /*0020*/ 	.byte	0x00, 0x00, 0x00, 0x00


//--------------------- .nv.info._Z15tileForceBodiesP7double4P7double3S2_ddd --------------------------
	.section	.nv.info._Z15tileForceBodiesP7double4P7double3S2_ddd,"",@"SHT_CUDA_INFO"
	.sectionflags	@""
	.align	4


	//----- nvinfo : EIATTR_CUDA_API_VERSION
	.align		4
        /*0000*/ 	.byte	0x04, 0x37
        /*0002*/ 	.short	(.L_11 - .L_10)
.L_10:
        /*0004*/ 	.word	0x00000082


	//----- nvinfo : EIATTR_KPARAM_INFO
	.align		4
.L_11:
        /*0008*/ 	.byte	0x04, 0x17
        /*000a*/ 	.short	(.L_13 - .L_12)
.L_12:
        /*000c*/ 	.word	0x00000000
        /*0010*/ 	.short	0x0005
        /*0012*/ 	.short	0x0028
        /*0014*/ 	.byte	0x00, 0xf0, 0x21, 0x00


	//----- nvinfo : EIATTR_KPARAM_INFO
	.align		4
.L_13:
        /*0018*/ 	.byte	0x04, 0x17
        /*001a*/ 	.short	(.L_15 - .L_14)
.L_14:
        /*001c*/ 	.word	0x00000000
        /*0020*/ 	.short	0x0004
        /*0022*/ 	.short	0x0020
        /*0024*/ 	.byte	0x00, 0xf0, 0x21, 0x00


	//----- nvinfo : EIATTR_KPARAM_INFO
	.align		4
.L_15:
        /*0028*/ 	.byte	0x04, 0x17
        /*002a*/ 	.short	(.L_17 - .L_16)
.L_16:
        /*002c*/ 	.word	0x00000000
        /*0030*/ 	.short	0x0003
        /*0032*/ 	.short	0x0018
        /*0034*/ 	.byte	0x00, 0xf0, 0x21, 0x00


	//----- nvinfo : EIATTR_KPARAM_INFO
	.align		4
.L_17:
        /*0038*/ 	.byte	0x04, 0x17
        /*003a*/ 	.short	(.L_19 - .L_18)
.L_18:
        /*003c*/ 	.word	0x00000000
        /*0040*/ 	.short	0x0002
        /*0042*/ 	.short	0x0010
        /*0044*/ 	.byte	0x00, 0xf5, 0x21, 0x00


	//----- nvinfo : EIATTR_KPARAM_INFO
	.align		4
.L_19:
        /*0048*/ 	.byte	0x04, 0x17
        /*004a*/ 	.short	(.L_21 - .L_20)
.L_20:
        /*004c*/ 	.word	0x00000000
        /*0050*/ 	.short	0x0001
        /*0052*/ 	.short	0x0008
        /*0054*/ 	.byte	0x00, 0xf5, 0x21, 0x00


	//----- nvinfo : EIATTR_KPARAM_INFO
	.align		4
.L_21:
        /*0058*/ 	.byte	0x04, 0x17
        /*005a*/ 	.short	(.L_23 - .L_22)
.L_22:
        /*005c*/ 	.word	0x00000000
        /*0060*/ 	.short	0x0000
        /*0062*/ 	.short	0x0000
        /*0064*/ 	.byte	0x00, 0xf5, 0x21, 0x00


	//----- nvinfo : EIATTR_SPARSE_MMA_MASK
	.align		4
.L_23:
        /*0068*/ 	.byte	0x03, 0x50
        /*006a*/ 	.short	0x0000


	//----- nvinfo : EIATTR_MAXREG_COUNT
	.align		4
        /*006c*/ 	.byte	0x03, 0x1b
        /*006e*/ 	.short	0x00ff


	//----- nvinfo : EIATTR_NUM_BARRIERS
	.align		4
        /*0070*/ 	.byte	0x02, 0x4c
        /*0072*/ 	.byte	0x01
	.zero		1


	//----- nvinfo : EIATTR_MERCURY_ISA_VERSION
	.align		4
        /*0074*/ 	.byte	0x03, 0x5f
        /*0076*/ 	.short	0x0101


	//----- nvinfo : EIATTR_VRC_CTA_INIT_COUNT
	.align		4
        /*0078*/ 	.byte	0x02, 0x4a
	.zero		1
	.zero		1


	//----- nvinfo : EIATTR_EXIT_INSTR_OFFSETS
	.align		4
        /*007c*/ 	.byte	0x04, 0x1c
        /*007e*/ 	.short	(.L_25 - .L_24)


	//   ....[0]....
.L_24:
        /*0080*/ 	.word	0x00000080


	//   ....[1]....
        /*0084*/ 	.word	0x00001e50


	//----- nvinfo : EIATTR_CRS_STACK_SIZE
	.align		4
.L_25:
        /*0088*/ 	.byte	0x04, 0x1e
        /*008a*/ 	.short	(.L_27 - .L_26)
.L_26:
        /*008c*/ 	.word	0x00000000


	//----- nvinfo : EIATTR_CBANK_PARAM_SIZE
	.align		4
.L_27:
        /*0090*/ 	.byte	0x03, 0x19
        /*0092*/ 	.short	0x0030


	//----- nvinfo : EIATTR_PARAM_CBANK
	.align		4
        /*0094*/ 	.byte	0x04, 0x0a
        /*0096*/ 	.short	(.L_29 - .L_28)
	.align		4
.L_28:
        /*0098*/ 	.word	index@(.nv.constant0._Z15tileForceBodiesP7double4P7double3S2_ddd)
        /*009c*/ 	.short	0x0380
        /*009e*/ 	.short	0x0030


	//----- nvinfo : EIATTR_SW_WAR
	.align		4
.L_29:
        /*00a0*/ 	.byte	0x04, 0x36
        /*00a2*/ 	.short	(.L_31 - .L_30)
.L_30:
        /*00a4*/ 	.word	0x00000008
.L_31:


//--------------------- .nv.callgraph             --------------------------
	.section	.nv.callgraph,"",@"SHT_CUDA_CALLGRAPH"
	.align	4
	.sectionentsize	8
	.align		4
        /*0000*/ 	.word	0x00000000
	.align		4
        /*0004*/ 	.word	0xffffffff
	.align		4
        /*0008*/ 	.word	0x00000000
	.align		4
        /*000c*/ 	.word	0xfffffffe
	.align		4
        /*0010*/ 	.word	0x00000000
	.align		4
        /*0014*/ 	.word	0xfffffffd
	.align		4
        /*0018*/ 	.word	0x00000000
	.align		4
        /*001c*/ 	.word	0xfffffffc


//--------------------- .text._Z15tileForceBodiesP7double4P7double3S2_ddd --------------------------
	.section	.text._Z15tileForceBodiesP7double4P7double3S2_ddd,"ax",@progbits
	.align	128
        .global         _Z15tileForceBodiesP7double4P7double3S2_ddd
        .type           _Z15tileForceBodiesP7double4P7double3S2_ddd,@function
        .size           _Z15tileForceBodiesP7double4P7double3S2_ddd,(.L_x_44 - _Z15tileForceBodiesP7double4P7double3S2_ddd)
        .other          _Z15tileForceBodiesP7double4P7double3S2_ddd,@"STO_CUDA_ENTRY STV_DEFAULT"
_Z15tileForceBodiesP7double4P7double3S2_ddd:
.text._Z15tileForceBodiesP7double4P7double3S2_ddd:
[----:B------:R-:W-:Y:S01]  /*0000*/  LDC R1, c[0x0][0x37c] ;  /* 0x0000df00ff017b82 */ /* 0x000fe20000000800 */
[----:B------:R-:W0:Y:S01]  /*0010*/  S2R R0, SR_TID.X ;  /* 0x0000000000007919 */ /* 0x000e220000002100 */
[----:B------:R-:W0:Y:S01]  /*0020*/  LDCU UR9, c[0x0][0x360] ;  /* 0x00006c00ff0977ac */ /* 0x000e220008000800 */
[----:B------:R-:W0:Y:S01]  /*0030*/  S2R R3, SR_CTAID.X ;  /* 0x0000000000037919 */ /* 0x000e220000002500 */
[----:B------:R-:W1:Y:S01]  /*0040*/  LDCU.64 UR4, c[0x0][0x3a8] ;  /* 0x00007500ff0477ac */ /* 0x000e620008000a00 */
[----:B0-----:R-:W-:-:S04]  /*0050*/  IMAD R2, R3, UR9, R0 ;  /* 0x0000000903027c24 */ /* 0x001fc8000f8e0200 */
[----:B------:R-:W1:Y:S02]  /*0060*/  I2F.F64 R4, R2 ;  /* 0x0000000200047312 */ /* 0x000e640000201c00 */
[----:B-1----:R-:W-:-:S14]  /*0070*/  DSETP.GE.AND P0, PT, R4, UR4, PT ;  /* 0x0000000404007e2a */ /* 0x002fdc000bf06000 */
[----:B------:R-:W-:Y:S05]  /*0080*/  @P0 EXIT ;  /* 0x000000000000094d */ /* 0x000fea0003800000 */
[----:B------:R-:W0:Y:S01]  /*0090*/  LDC.64 R4, c[0x0][0x388] ;  /* 0x0000e200ff047b82 */ /* 0x000e220000000a00 */
[----:B------:R-:W1:Y:S07]  /*00a0*/  LDCU.64 UR10, c[0x0][0x358] ;  /* 0x00006b00ff0a77ac */ /* 0x000e6e0008000a00 */
[----:B------:R-:W2:Y:S01]  /*00b0*/  LDC.64 R32, c[0x0][0x380] ;  /* 0x0000e000ff207b82 */ /* 0x000ea20000000a00 */
[----:B0-----:R-:W-:-:S05]  /*00c0*/  IMAD.WIDE R4, R2, 0x18, R4 ;  /* 0x0000001802047825 */ /* 0x001fca00078e0204 */
[----:B-1----:R0:W5:Y:S01]  /*00d0*/  LDG.E.64 R6, desc[UR10][R4.64] ;  /* 0x0000000a04067981 */ /* 0x002162000c1e1b00 */
[----:B--2---:R-:W-:-:S03]  /*00e0*/  IMAD.WIDE R32, R2, 0x20, R32 ;  /* 0x0000002002207825 */ /* 0x004fc600078e0220 */
[----:B------:R0:W5:Y:S04]  /*00f0*/  LDG.E.64 R8, desc[UR10][R4.64+0x8] ;  /* 0x0000080a04087981 */ /* 0x000168000c1e1b00 */
[----:B------:R0:W5:Y:S04]  /*0100*/  LDG.E.64 R10, desc[UR10][R4.64+0x10] ;  /* 0x0000100a040a7981 */ /* 0x000168000c1e1b00 */
[----:B------:R0:W5:Y:S04]  /*0110*/  LDG.E.128 R16, desc[UR10][R32.64] ;  /* 0x0000000a20107981 */ /* 0x000168000c1e1d00 */
[----:B------:R0:W5:Y:S01]  /*0120*/  LDG.E.128 R20, desc[UR10][R32.64+0x10] ;  /* 0x0000100a20147981 */ /* 0x000162000c1e1d00 */
[----:B------:R-:W-:-:S14]  /*0130*/  DSETP.LT.AND P0, PT, RZ, UR4, PT ;  /* 0x00000004ff007e2a */ /* 0x000fdc000bf01000 */
[----:B0-----:R-:W-:Y:S05]  /*0140*/  @!P0 BRA `(.L_x_0) ;  /* 0x0000001800fc8947 */ /* 0x001fea0003800000 */
[----:B------:R-:W0:Y:S01]  /*0150*/  S2UR UR5, SR_CgaCtaId ;  /* 0x00000000000579c3 */ /* 0x000e220000008800 */
[----:B------:R-:W-:Y:S01]  /*0160*/  UMOV UR4, 0x400 ;  /* 0x0000040000047882 */ /* 0x000fe20000000000 */
[----:B------:R-:W-:Y:S02]  /*0170*/  ULOP3.LUT UR8, UR9, 0x3, URZ, 0xc0, !UPT ;  /* 0x0000000309087892 */ /* 0x000fe4000f8ec0ff */
[----:B0-----:R-:W-:-:S06]  /*0180*/  ULEA UR4, UR5, UR4, 0x18 ;  /* 0x0000000405047291 */ /* 0x001fcc000f8ec0ff */
[----:B------:R-:W-:Y:S01]  /*0190*/  LEA R3, R0, UR4, 0x5 ;  /* 0x0000000400037c11 */ /* 0x000fe2000f8e28ff */
[----:B------:R-:W-:-:S06]  /*01a0*/  UMOV UR4, URZ ;  /* 0x000000ff00047c82 */ /* 0x000fcc0008000000 */
.L_x_33:
[----:B0-----:R-:W0:Y:S01]  /*01b0*/  LDC.64 R28, c[0x0][0x380] ;  /* 0x0000e000ff1c7b82 */ /* 0x001e220000000a00 */
[----:B------:R-:W-:Y:S01]  /*01c0*/  VIADD R13, R0, UR4 ;  /* 0x00000004000d7c36 */ /* 0x000fe20008000000 */
[----:B------:R-:W1:Y:S03]  /*01d0*/  LDCU.64 UR6, c[0x0][0x3a8] ;  /* 0x00007500ff0677ac */ /* 0x000e660008000a00 */
[----:B0-----:R-:W-:-:S05]  /*01e0*/  IMAD.WIDE R28, R13, 0x20, R28 ;  /* 0x000000200d1c7825 */ /* 0x001fca00078e021c */
[----:B------:R-:W2:Y:S04]  /*01f0*/  LDG.E.128 R12, desc[UR10][R28.64] ;  /* 0x0000000a1c0c7981 */ /* 0x000ea8000c1e1d00 */
[----:B------:R-:W3:Y:S01]  /*0200*/  LDG.E.128 R24, desc[UR10][R28.64+0x10] ;  /* 0x0000100a1c187981 */ /* 0x000ee2000c1e1d00 */
[----:B------:R-:W-:Y:S02]  /*0210*/  UIADD3 UR4, UPT, UPT, UR9, UR4, URZ ;  /* 0x0000000409047290 */ /* 0x000fe4000fffe0ff */
[----:B------:R-:W-:Y:S01]  /*0220*/  UISETP.GE.U32.AND UP0, UPT, UR9, 0x4, UPT ;  /* 0x000000040900788c */ /* 0x000fe2000bf06070 */
[----:B------:R-:W-:-:S06]  /*0230*/  UMOV UR5, URZ ;  /* 0x000000ff00057c82 */ /* 0x000fcc0008000000 */
[----:B------:R-:W1:Y:S02]  /*0240*/  I2F.F64 R30, UR4 ;  /* 0x00000004001e7d12 */ /* 0x000e640008201c00 */
[----:B-1----:R-:W-:Y:S01]  /*0250*/  DSETP.GEU.AND P0, PT, R30, UR6, PT ;  /* 0x000000061e007e2a */ /* 0x002fe2000bf0e000 */
[----:B--2---:R0:W-:Y:S04]  /*0260*/  STS.128 [R3], R12 ;  /* 0x0000000c03007388 */ /* 0x0041e80000000c00 */
[----:B---3--:R0:W-:Y:S01]  /*0270*/  STS.128 [R3+0x10], R24 ;  /* 0x0000101803007388 */ /* 0x0081e20000000c00 */
[----:B------:R-:W-:Y:S06]  /*0280*/  BAR.SYNC.DEFER_BLOCKING 0x0 ;  /* 0x0000000000007b1d */ /* 0x000fec0000010000 */
[----:B------:R-:W-:Y:S05]  /*0290*/  BRA.U !UP0, `(.L_x_1) ;  /* 0x0000000d08b87547 */ /* 0x000fea000b800000 */
[----:B------:R-:W1:Y:S01]  /*02a0*/  S2UR UR7, SR_CgaCtaId ;  /* 0x00000000000779c3 */ /* 0x000e620000008800 */
[----:B------:R-:W-:Y:S01]  /*02b0*/  UMOV UR6, 0x400 ;  /* 0x0000040000067882 */ /* 0x000fe20000000000 */
[----:B------:R-:W-:Y:S01]  /*02c0*/  ULOP3.LUT UR5, UR9, 0xfffffffc, URZ, 0xc0, !UPT ;  /* 0xfffffffc09057892 */ /* 0x000fe2000f8ec0ff */
[----:B------:R-:W2:Y:S01]  /*02d0*/  LDCU.64 UR12, c[0x0][0x398] ;  /* 0x00007300ff0c77ac */ /* 0x000ea20008000a00 */
[----:B-1----:R-:W-:Y:S02]  /*02e0*/  ULEA UR6, UR7, UR6, 0x18 ;  /* 0x0000000607067291 */ /* 0x002fe4000f8ec0ff */
[----:B------:R-:W-:Y:S02]  /*02f0*/  UIADD3 UR7, UPT, UPT, -UR5, URZ, URZ ;  /* 0x000000ff05077290 */ /* 0x000fe4000fffe1ff */
[----:B--2---:R-:W-:-:S12]  /*0300*/  UIADD3 UR6, UPT, UPT, UR6, 0x40, URZ ;  /* 0x0000004006067890 */ /* 0x004fd8000fffe0ff */
.L_x_18:
[----:B0-----:R-:W0:Y:S01]  /*0310*/  LDS.128 R12, [UR6+-0x40] ;  /* 0xffffc006ff0c7984 */ /* 0x001e220008000c00 */
[----:B------:R-:W-:Y:S01]  /*0320*/  ULOP3.LUT UR5, UR9, 0x7fc, URZ, 0xc0, !UPT ;  /* 0x000007fc09057892 */ /* 0x000fe2000f8ec0ff */
[----:B------:R-:W-:Y:S02]  /*0330*/  BSSY.RECONVERGENT B0, `(.L_x_2) ;  /* 0x0000020000007945 */ /* 0x000fe40003800200 */
[----:B------:R-:W1:Y:S01]  /*0340*/  LDS.128 R24, [UR6+-0x30] ;  /* 0xffffd006ff187984 */ /* 0x000e620008000c00 */
[----:B0----5:R-:W-:Y:S02]  /*0350*/  DADD R50, -R18, R14 ;  /* 0x0000000012327229 */ /* 0x021fe4000000010e */
[----:B------:R-:W-:Y:S02]  /*0360*/  DADD R54, -R16, R12 ;  /* 0x0000000010367229 */ /* 0x000fe4000000010c */
[----:B-1----:R-:W-:Y:S01]  /*0370*/  DADD R56, -R20, R24 ;  /* 0x0000000014387229 */ /* 0x002fe20000000118 */
[----:B------:R-:W-:Y:S01]  /*0380*/  IMAD.MOV.U32 R24, RZ, RZ, 0x0 ;  /* 0x00000000ff187424 */ /* 0x000fe200078e00ff */
[----:B------:R-:W-:-:S02]  /*0390*/  MOV R25, 0x3fd80000 ;  /* 0x3fd8000000197802 */ /* 0x000fc40000000f00 */
[----:B------:R-:W-:-:S08]  /*03a0*/  DMUL R12, R50, R50 ;  /* 0x00000032320c7228 */ /* 0x000fd00000000000 */
[----:B------:R-:W-:-:S08]  /*03b0*/  DFMA R12, R54, R54, R12 ;  /* 0x00000036360c722b */ /* 0x000fd0000000000c */
[----:B------:R-:W-:-:S08]  /*03c0*/  DFMA R12, R56, R56, R12 ;  /* 0x00000038380c722b */ /* 0x000fd0000000000c */
[----:B------:R-:W-:-:S08]  /*03d0*/  DADD R12, R12, UR12 ;  /* 0x0000000c0c0c7e29 */ /* 0x000fd00008000000 */
[----:B------:R-:W-:-:S08]  /*03e0*/  DMUL R42, R12, R12 ;  /* 0x0000000c0c2a7228 */ /* 0x000fd00000000000 */
[----:B------:R-:W-:-:S06]  /*03f0*/  DMUL R42, R12, R42 ;  /* 0x0000002a0c2a7228 */ /* 0x000fcc0000000000 */
[----:B------:R-:W0:Y:S04]  /*0400*/  MUFU.RSQ64H R15, R43 ;  /* 0x0000002b000f7308 */ /* 0x000e280000001c00 */
[----:B------:R-:W-:-:S05]  /*0410*/  VIADD R14, R43, 0xfcb00000 ;  /* 0xfcb000002b0e7836 */ /* 0x000fca0000000000 */
[----:B------:R-:W-:Y:S01]  /*0420*/  ISETP.GE.U32.AND P1, PT, R14, 0x7ca00000, PT ;  /* 0x7ca000000e00780c */ /* 0x000fe20003f26070 */
[----:B0-----:R-:W-:-:S08]  /*0430*/  DMUL R12, R14, R14 ;  /* 0x0000000e0e0c7228 */ /* 0x001fd00000000000 */
[----:B------:R-:W-:-:S08]  /*0440*/  DFMA R12, R42, -R12, 1 ;  /* 0x3ff000002a0c742b */ /* 0x000fd0000000080c */
[----:B------:R-:W-:Y:S02]  /*0450*/  DFMA R24, R12, R24, 0.5 ;  /* 0x3fe000000c18742b */ /* 0x000fe40000000018 */
[----:B------:R-:W-:-:S08]  /*0460*/  DMUL R12, R14, R12 ;  /* 0x0000000c0e0c7228 */ /* 0x000fd00000000000 */
[----:B------:R-:W-:-:S08]  /*0470*/  DFMA R44, R24, R12, R14 ;  /* 0x0000000c182c722b */ /* 0x000fd0000000000e */
[----:B------:R-:W-:Y:S02]  /*0480*/  DMUL R24, R42, R44 ;  /* 0x0000002c2a187228 */ /* 0x000fe40000000000 */
[----:B------:R-:W-:Y:S02]  /*0490*/  VIADD R13, R45, 0xfff00000 ;  /* 0xfff000002d0d7836 */ /* 0x000fe40000000000 */
[----:B------:R-:W-:-:S04]  /*04a0*/  IMAD.MOV.U32 R12, RZ, RZ, R44 ;  /* 0x000000ffff0c7224 */ /* 0x000fc800078e002c */
[----:B------:R-:W-:-:S08]  /*04b0*/  DFMA R28, R24, -R24, R42 ;  /* 0x80000018181c722b */ /* 0x000fd0000000002a */
[----:B------:R-:W-:Y:S01]  /*04c0*/  DFMA R30, R28, R12, R24 ;  /* 0x0000000c1c1e722b */ /* 0x000fe20000000018 */
[----:B------:R-:W-:Y:S10]  /*04d0*/  @!P1 BRA `(.L_x_3) ;  /* 0x0000000000149947 */ /* 0x000ff40003800000 */
[----:B------:R-:W-:Y:S01]  /*04e0*/  IMAD.MOV.U32 R12, RZ, RZ, R14 ;  /* 0x000000ffff0c7224 */ /* 0x000fe200078e000e */
[----:B------:R-:W-:-:S07]  /*04f0*/  MOV R46, 0x510 ;  /* 0x00000510002e7802 */ /* 0x000fce0000000f00 */
[----:B------:R-:W-:Y:S05]  /*0500*/  CALL.REL.NOINC `($__internal_1_$__cuda_sm20_dsqrt_rn_f64_mediumpath_v1) ;  /* 0x0000001800f47944 */ /* 0x000fea0003c00000 */
[----:B------:R-:W-:Y:S01]  /*0510*/  MOV R30, R12 ;  /* 0x0000000c001e7202 */ /* 0x000fe20000000f00 */
[----:B------:R-:W-:-:S07]  /*0520*/  IMAD.MOV.U32 R31, RZ, RZ, R13 ;  /* 0x000000ffff1f7224 */ /* 0x000fce00078e000d */
.L_x_3:
[----:B------:R-:W-:Y:S05]  /*0530*/  BSYNC.RECONVERGENT B0 ;  /* 0x0000000000007941 */ /* 0x000fea0003800200 */
.L_x_2:
[----:B------:R-:W0:Y:S01]  /*0540*/  MUFU.RCP64H R13, R31 ;  /* 0x0000001f000d7308 */ /* 0x000e220000001800 */
[----:B------:R-:W-:Y:S01]  /*0550*/  VIADD R12, R31, 0x300402 ;  /* 0x003004021f0c7836 */ /* 0x000fe20000000000 */
[----:B------:R-:W-:Y:S04]  /*0560*/  BSSY.RECONVERGENT B0, `(.L_x_4) ;  /* 0x0000010000007945 */ /* 0x000fe80003800200 */
[----:B------:R-:W-:Y:S01]  /*0570*/  FSETP.GEU.AND P1, PT, |R12|, 5.8789094863358348022e-39, PT ;  /* 0x004004020c00780b */ /* 0x000fe20003f2e200 */
[----:B0-----:R-:W-:-:S08]  /*0580*/  DFMA R14, R12, -R30, 1 ;  /* 0x3ff000000c0e742b */ /* 0x001fd0000000081e */
[----:B------:R-:W-:-:S08]  /*0590*/  DFMA R14, R14, R14, R14 ;  /* 0x0000000e0e0e722b */ /* 0x000fd0000000000e */
[----:B------:R-:W-:-:S08]  /*05a0*/  DFMA R14, R12, R14, R12 ;  /* 0x0000000e0c0e722b */ /* 0x000fd0000000000c */
[----:B------:R-:W-:-:S08]  /*05b0*/  DFMA R24, R14, -R30, 1 ;  /* 0x3ff000000e18742b */ /* 0x000fd0000000081e */
[----:B------:R-:W-:Y:S01]  /*05c0*/  DFMA R24, R14, R24, R14 ;  /* 0x000000180e18722b */ /* 0x000fe2000000000e */
[----:B------:R-:W-:Y:S10]  /*05d0*/  @P1 BRA `(.L_x_5) ;  /* 0x0000000000201947 */ /* 0x000ff40003800000 */
[----:B------:R-:W-:Y:S01]  /*05e0*/  LOP3.LUT R12, R31, 0x7fffffff, RZ, 0xc0, !PT ;  /* 0x7fffffff1f0c7812 */ /* 0x000fe200078ec0ff */
[----:B------:R-:W-:Y:S01]  /*05f0*/  IMAD.MOV.U32 R28, RZ, RZ, R30 ;  /* 0x000000ffff1c7224 */ /* 0x000fe200078e001e */
[----:B------:R-:W-:Y:S02]  /*0600*/  MOV R29, R31 ;  /* 0x0000001f001d7202 */ /* 0x000fe40000000f00 */
[----:B------:R-:W-:Y:S01]  /*0610*/  MOV R24, 0x640 ;  /* 0x0000064000187802 */ /* 0x000fe20000000f00 */
[----:B------:R-:W-:-:S07]  /*0620*/  VIADD R12, R12, 0xfff00000 ;  /* 0xfff000000c0c7836 */ /* 0x000fce0000000000 */
[----:B------:R-:W-:Y:S05]  /*0630*/  CALL.REL.NOINC `($__internal_0_$__cuda_sm20_dblrcp_rn_slowpath_v3) ;  /* 0x0000001800087944 */ /* 0x000fea0003c00000 */
[----:B------:R-:W-:Y:S01]  /*0640*/  IMAD.MOV.U32 R24, RZ, RZ, R12 ;  /* 0x000000ffff187224 */ /* 0x000fe200078e000c */
[----:B------:R-:W-:-:S07]  /*0650*/  MOV R25, R13 ;  /* 0x0000000d00197202 */ /* 0x000fce0000000f00 */
.L_x_5:
[----:B------:R-:W-:Y:S05]  /*0660*/  BSYNC.RECONVERGENT B0 ;  /* 0x0000000000007941 */ /* 0x000fea0003800200 */
.L_x_4:
[----:B------:R-:W0:Y:S01]  /*0670*/  LDS.128 R28, [UR6+-0x20] ;  /* 0xffffe006ff1c7984 */ /* 0x000e220008000c00 */
[----:B------:R-:W-:Y:S01]  /*0680*/  DMUL R26, R26, R24 ;  /* 0x000000181a1a7228 */ /* 0x000fe20000000000 */
[----:B------:R-:W-:Y:S01]  /*0690*/  IMAD.MOV.U32 R44, RZ, RZ, 0x0 ;  /* 0x00000000ff2c7424 */ /* 0x000fe200078e00ff */
[----:B------:R-:W-:Y:S01]  /*06a0*/  MOV R45, 0x3fd80000 ;  /* 0x3fd80000002d7802 */ /* 0x000fe20000000f00 */
[----:B------:R-:W1:Y:S01]  /*06b0*/  LDS.128 R12, [UR6+-0x10] ;  /* 0xfffff006ff0c7984 */ /* 0x000e620008000c00 */
[----:B------:R-:W-:Y:S04]  /*06c0*/  BSSY.RECONVERGENT B0, `(.L_x_6) ;  /* 0x0000020000007945 */ /* 0x000fe80003800200 */
[-C--:B------:R-:W-:Y:S02]  /*06d0*/  DFMA R38, R54, R26.reuse, R38 ;  /* 0x0000001a3626722b */ /* 0x080fe40000000026 */
[----:B------:R-:W-:-:S02]  /*06e0*/  DFMA R50, R50, R26, R36 ;  /* 0x0000001a3232722b */ /* 0x000fc40000000024 */
[----:B------:R-:W-:Y:S02]  /*06f0*/  DFMA R56, R56, R26, R34 ;  /* 0x0000001a3838722b */ /* 0x000fe40000000022 */
[----:B0-----:R-:W-:Y:S02]  /*0700*/  DADD R40, -R18, R30 ;  /* 0x0000000012287229 */ /* 0x001fe4000000011e */
[----:B------:R-:W-:Y:S02]  /*0710*/  DADD R48, -R16, R28 ;  /* 0x0000000010307229 */ /* 0x000fe4000000011c */
[----:B-1----:R-:W-:-:S04]  /*0720*/  DADD R52, -R20, R12 ;  /* 0x0000000014347229 */ /* 0x002fc8000000010c */
        /* <DEDUP_REMOVED lines=20> */
[----:B------:R-:W-:Y:S02]  /*0870*/  MOV R13, R27 ;  /* 0x0000001b000d7202 */ /* 0x000fe40000000f00 */
[----:B------:R-:W-:-:S07]  /*0880*/  MOV R46, 0x8a0 ;  /* 0x000008a0002e7802 */ /* 0x000fce0000000f00 */
[----:B------:R-:W-:Y:S05]  /*0890*/  CALL.REL.NOINC `($__internal_1_$__cuda_sm20_dsqrt_rn_f64_mediumpath_v1) ;  /* 0x0000001800107944 */ /* 0x000fea0003c00000 */
[----:B------:R-:W-:Y:S02]  /*08a0*/  IMAD.MOV.U32 R30, RZ, RZ, R12 ;  /* 0x000000ffff1e7224 */ /* 0x000fe400078e000c */
[----:B------:R-:W-:-:S07]  /*08b0*/  IMAD.MOV.U32 R31, RZ, RZ, R13 ;  /* 0x000000ffff1f7224 */ /* 0x000fce00078e000d */
.L_x_7:
[----:B------:R-:W-:Y:S05]  /*08c0*/  BSYNC.RECONVERGENT B0 ;  /* 0x0000000000007941 */ /* 0x000fea0003800200 */
.L_x_6:
[----:B------:R-:W0:Y:S01]  /*08d0*/  MUFU.RCP64H R13, R31 ;  /* 0x0000001f000d7308 */ /* 0x000e220000001800 */
[----:B------:R-:W-:Y:S01]  /*08e0*/  IADD3 R12, PT, PT, R31, 0x300402, RZ ;  /* 0x003004021f0c7810 */ /* 0x000fe20007ffe0ff */
[----:B------:R-:W-:Y:S03]  /*08f0*/  BSSY.RECONVERGENT B0, `(.L_x_8) ;  /* 0x0000010000007945 */ /* 0x000fe60003800200 */
[----:B------:R-:W-:Y:S02]  /*0900*/  FSETP.GEU.AND P1, PT, |R12|, 5.8789094863358348022e-39, PT ;  /* 0x004004020c00780b */ /* 0x000fe40003f2e200 */
        /* <DEDUP_REMOVED lines=8> */
[----:B------:R-:W-:Y:S01]  /*0990*/  MOV R24, 0x9d0 ;  /* 0x000009d000187802 */ /* 0x000fe20000000f00 */
[----:B------:R-:W-:Y:S01]  /*09a0*/  IMAD.MOV.U32 R29, RZ, RZ, R31 ;  /* 0x000000ffff1d7224 */ /* 0x000fe200078e001f */
[----:B------:R-:W-:-:S07]  /*09b0*/  IADD3 R12, PT, PT, R12, -0x100000, RZ ;  /* 0xfff000000c0c7810 */ /* 0x000fce0007ffe0ff */
[----:B------:R-:W-:Y:S05]  /*09c0*/  CALL.REL.NOINC `($__internal_0_$__cuda_sm20_dblrcp_rn_slowpath_v3) ;  /* 0x0000001400247944 */ /* 0x000fea0003c00000 */
[----:B------:R-:W-:Y:S02]  /*09d0*/  IMAD.MOV.U32 R44, RZ, RZ, R12 ;  /* 0x000000ffff2c7224 */ /* 0x000fe400078e000c */
[----:B------:R-:W-:-:S07]  /*09e0*/  IMAD.MOV.U32 R45, RZ, RZ, R13 ;  /* 0x000000ffff2d7224 */ /* 0x000fce00078e000d */
.L_x_9:
[----:B------:R-:W-:Y:S05]  /*09f0*/  BSYNC.RECONVERGENT B0 ;  /* 0x0000000000007941 */ /* 0x000fea0003800200 */
.L_x_8:
[----:B------:R-:W0:Y:S01]  /*0a00*/  LDS.128 R28, [UR6] ;  /* 0x00000006ff1c7984 */ /* 0x000e220008000c00 */
[----:B------:R-:W-:Y:S01]  /*0a10*/  DMUL R14, R14, R44 ;  /* 0x0000002c0e0e7228 */ /* 0x000fe20000000000 */
[----:B------:R-:W-:Y:S01]  /*0a20*/  BSSY.RECONVERGENT B0, `(.L_x_10) ;  /* 0x0000023000007945 */ /* 0x000fe20003800200 */
[----:B------:R-:W-:Y:S01]  /*0a30*/  IMAD.MOV.U32 R44, RZ, RZ, 0x0 ;  /* 0x00000000ff2c7424 */ /* 0x000fe200078e00ff */
[----:B------:R-:W1:Y:S01]  /*0a40*/  LDS.128 R24, [UR6+0x10] ;  /* 0x00001006ff187984 */ /* 0x000e620008000c00 */
[----:B------:R-:W-:-:S04]  /*0a50*/  IMAD.MOV.U32 R45, RZ, RZ, 0x3fd80000 ;  /* 0x3fd80000ff2d7424 */ /* 0x000fc800078e00ff */
[-C--:B------:R-:W-:Y:S02]  /*0a60*/  DFMA R38, R48, R14.reuse, R38 ;  /* 0x0000000e3026722b */ /* 0x080fe40000000026 */
[-C--:B------:R-:W-:Y:S02]  /*0a70*/  DFMA R50, R40, R14.reuse, R50 ;  /* 0x0000000e2832722b */ /* 0x080fe40000000032 */
        /* <DEDUP_REMOVED lines=11> */
[----:B------:R-:W-:-:S04]  /*0b30*/  IADD3 R12, PT, PT, R43, -0x3500000, RZ ;  /* 0xfcb000002b0c7810 */ /* 0x000fc80007ffe0ff */
[----:B------:R-:W-:Y:S02]  /*0b40*/  ISETP.GE.U32.AND P1, PT, R12, 0x7ca00000, PT ;  /* 0x7ca000000c00780c */ /* 0x000fe40003f26070 */
[----:B0-----:R-:W-:-:S08]  /*0b50*/  DMUL R24, R12, R12 ;  /* 0x0000000c0c187228 */ /* 0x001fd00000000000 */
[----:B------:R-:W-:-:S08]  /*0b60*/  DFMA R24, R42, -R24, 1 ;  /* 0x3ff000002a18742b */ /* 0x000fd00000000818 */
[----:B------:R-:W-:Y:S02]  /*0b70*/  DFMA R44, R24, R44, 0.5 ;  /* 0x3fe00000182c742b */ /* 0x000fe4000000002c */
[----:B------:R-:W-:-:S08]  /*0b80*/  DMUL R24, R12, R24 ;  /* 0x000000180c187228 */ /* 0x000fd00000000000 */
[----:B------:R-:W-:-:S08]  /*0b90*/  DFMA R44, R44, R24, R12 ;  /* 0x000000182c2c722b */ /* 0x000fd0000000000c */
[----:B------:R-:W-:Y:S02]  /*0ba0*/  DMUL R24, R42, R44 ;  /* 0x0000002c2a187228 */ /* 0x000fe40000000000 */
[----:B------:R-:W-:Y:S01]  /*0bb0*/  IADD3 R15, PT, PT, R45, -0x100000, RZ ;  /* 0xfff000002d0f7810 */ /* 0x000fe20007ffe0ff */
[----:B------:R-:W-:-:S05]  /*0bc0*/  IMAD.MOV.U32 R14, RZ, RZ, R44 ;  /* 0x000000ffff0e7224 */ /* 0x000fca00078e002c */
        /* <DEDUP_REMOVED lines=8> */
.L_x_11:
[----:B------:R-:W-:Y:S05]  /*0c50*/  BSYNC.RECONVERGENT B0 ;  /* 0x0000000000007941 */ /* 0x000fea0003800200 */
.L_x_10:
        /* <DEDUP_REMOVED lines=16> */
[----:B------:R-:W-:Y:S01]  /*0d60*/  MOV R24, R12 ;  /* 0x0000000c00187202 */ /* 0x000fe20000000f00 */
[----:B------:R-:W-:-:S07]  /*0d70*/  IMAD.MOV.U32 R25, RZ, RZ, R13 ;  /* 0x000000ffff197224 */ /* 0x000fce00078e000d */
.L_x_13:
[----:B------:R-:W-:Y:S05]  /*0d80*/  BSYNC.RECONVERGENT B0 ;  /* 0x0000000000007941 */ /* 0x000fea0003800200 */
.L_x_12:
[----:B------:R-:W0:Y:S01]  /*0d90*/  LDS.128 R12, [UR6+0x20] ;  /* 0x00002006ff0c7984 */ /* 0x000e220008000c00 */
[----:B------:R-:W-:Y:S01]  /*0da0*/  DMUL R26, R26, R24 ;  /* 0x000000181a1a7228 */ /* 0x000fe20000000000 */
[----:B------:R-:W-:Y:S01]  /*0db0*/  MOV R44, 0x0 ;  /* 0x00000000002c7802 */ /* 0x000fe20000000f00 */
[----:B------:R-:W-:Y:S01]  /*0dc0*/  IMAD.MOV.U32 R45, RZ, RZ, 0x3fd80000 ;  /* 0x3fd80000ff2d7424 */ /* 0x000fe200078e00ff */
[----:B------:R-:W1:Y:S01]  /*0dd0*/  LDS.128 R28, [UR6+0x30] ;  /* 0x00003006ff1c7984 */ /* 0x000e620008000c00 */
        /* <DEDUP_REMOVED lines=22> */
[----:B------:R-:W-:Y:S01]  /*0f40*/  VIADD R27, R45, 0xfff00000 ;  /* 0xfff000002d1b7836 */ /* 0x000fe20000000000 */
[----:B------:R-:W-:-:S05]  /*0f50*/  MOV R26, R44 ;  /* 0x0000002c001a7202 */ /* 0x000fca0000000f00 */
[----:B------:R-:W-:-:S08]  /*0f60*/  DFMA R28, R24, -R24, R42 ;  /* 0x80000018181c722b */ /* 0x000fd0000000002a */
[----:B------:R-:W-:Y:S01]  /*0f70*/  DFMA R34, R28, R26, R24 ;  /* 0x0000001a1c22722b */ /* 0x000fe20000000018 */
[----:B------:R-:W-:Y:S10]  /*0f80*/  @!P1 BRA `(.L_x_15) ;  /* 0x0000000000149947 */ /* 0x000ff40003800000 */
[----:B------:R-:W-:Y:S01]  /*0f90*/  IMAD.MOV.U32 R13, RZ, RZ, R27 ;  /* 0x000000ffff0d7224 */ /* 0x000fe200078e001b */
[----:B------:R-:W-:-:S07]  /*0fa0*/  MOV R46, 0xfc0 ;  /* 0x00000fc0002e7802 */ /* 0x000fce0000000f00 */
[----:B------:R-:W-:Y:S05]  /*0fb0*/  CALL.REL.NOINC `($__internal_1_$__cuda_sm20_dsqrt_rn_f64_mediumpath_v1) ;  /* 0x0000001000487944 */ /* 0x000fea0003c00000 */
[----:B------:R-:W-:Y:S01]  /*0fc0*/  IMAD.MOV.U32 R34, RZ, RZ, R12 ;  /* 0x000000ffff227224 */ /* 0x000fe200078e000c */
[----:B------:R-:W-:-:S07]  /*0fd0*/  MOV R35, R13 ;  /* 0x0000000d00237202 */ /* 0x000fce0000000f00 */
.L_x_15:
[----:B------:R-:W-:Y:S05]  /*0fe0*/  BSYNC.RECONVERGENT B0 ;  /* 0x0000000000007941 */ /* 0x000fea0003800200 */
.L_x_14:
        /* <DEDUP_REMOVED lines=16> */
.L_x_17:
[----:B------:R-:W-:Y:S05]  /*10f0*/  BSYNC.RECONVERGENT B0 ;  /* 0x0000000000007941 */ /* 0x000fea0003800200 */
.L_x_16:
[----:B------:R-:W-:Y:S01]  /*1100*/  UIADD3 UR7, UPT, UPT, UR7, 0x4, URZ ;  /* 0x0000000407077890 */ /* 0x000fe2000fffe0ff */
[----:B------:R-:W-:Y:S01]  /*1110*/  DMUL R12, R30, R12 ;  /* 0x0000000c1e0c7228 */ /* 0x000fe20000000000 */
[----:B------:R-:W-:Y:S02]  /*1120*/  UIADD3 UR6, UPT, UPT, UR6, 0x80, URZ ;  /* 0x0000008006067890 */ /* 0x000fe4000fffe0ff */
[----:B------:R-:W-:-:S05]  /*1130*/  UISETP.NE.AND UP0, UPT, UR7, URZ, UPT ;  /* 0x000000ff0700728c */ /* 0x000fca000bf05270 */
[-C--:B------:R-:W-:Y:S02]  /*1140*/  DFMA R38, R48, R12.reuse, R38 ;  /* 0x0000000c3026722b */ /* 0x080fe40000000026 */
[-C--:B------:R-:W-:Y:S02]  /*1150*/  DFMA R36, R14, R12.reuse, R50 ;  /* 0x0000000c0e24722b */ /* 0x080fe40000000032 */
[----:B------:R-:W-:Y:S01]  /*1160*/  DFMA R34, R40, R12, R56 ;  /* 0x0000000c2822722b */ /* 0x000fe20000000038 */
[----:B------:R-:W-:Y:S10]  /*1170*/  BRA.U UP0, `(.L_x_18) ;  /* 0xfffffff100647547 */ /* 0x000ff4000b83ffff */
.L_x_1:
[----:B------:R-:W-:-:S09]  /*1180*/  UISETP.NE.AND UP0, UPT, UR8, URZ, UPT ;  /* 0x000000ff0800728c */ /* 0x000fd2000bf05270 */
[----:B------:R-:W-:Y:S05]  /*1190*/  BRA.U !UP0, `(.L_x_19) ;  /* 0x0000000908e47547 */ /* 0x000fea000b800000 */
[----:B------:R-:W-:-:S09]  /*11a0*/  UISETP.NE.AND UP0, UPT, UR8, 0x1, UPT ;  /* 0x000000010800788c */ /* 0x000fd2000bf05270 */
[----:B------:R-:W-:Y:S05]  /*11b0*/  BRA.U !UP0, `(.L_x_20) ;  /* 0x0000000508dc7547 */ /* 0x000fea000b800000 */
[----:B------:R-:W1:Y:S01]  /*11c0*/  S2UR UR7, SR_CgaCtaId ;  /* 0x00000000000779c3 */ /* 0x000e620000008800 */
[----:B------:R-:W-:Y:S01]  /*11d0*/  UMOV UR6, 0x400 ;  /* 0x0000040000067882 */ /* 0x000fe20000000000 */
[----:B------:R-:W2:Y:S01]  /*11e0*/  LDCU.64 UR12, c[0x0][0x398] ;  /* 0x00007300ff0c77ac */ /* 0x000ea20008000a00 */
[----:B------:R-:W-:Y:S01]  /*11f0*/  BSSY.RECONVERGENT B0, `(.L_x_21) ;  /* 0x0000023000007945 */ /* 0x000fe20003800200 */
[----:B-1----:R-:W-:-:S04]  /*1200*/  ULEA UR6, UR7, UR6, 0x18 ;  /* 0x0000000607067291 */ /* 0x002fc8000f8ec0ff */
[----:B------:R-:W-:-:S09]  /*1210*/  ULEA UR6, UR5, UR6, 0x5 ;  /* 0x0000000605067291 */ /* 0x000fd2000f8e28ff */
[----:B0-----:R-:W0:Y:S04]  /*1220*/  LDS.128 R24, [UR6] ;  /* 0x00000006ff187984 */ /* 0x001e280008000c00 */
[----:B------:R-:W1:Y:S01]  /*1230*/  LDS.128 R12, [UR6+0x10] ;  /* 0x00001006ff0c7984 */ /* 0x000e620008000c00 */
[----:B0----5:R-:W-:Y:S02]  /*1240*/  DADD R40, -R18, R26 ;  /* 0x0000000012287229 */ /* 0x021fe4000000011a */
[----:B------:R-:W-:Y:S02]  /*1250*/  DADD R48, -R16, R24 ;  /* 0x0000000010307229 */ /* 0x000fe40000000118 */
[----:B-1----:R-:W-:-:S04]  /*1260*/  DADD R50, -R20, R12 ;  /* 0x0000000014327229 */ /* 0x002fc8000000010c */
[----:B------:R-:W-:-:S08]  /*1270*/  DMUL R24, R40, R40 ;  /* 0x0000002828187228 */ /* 0x000fd00000000000 */
[----:B------:R-:W-:-:S08]  /*1280*/  DFMA R24, R48, R48, R24 ;  /* 0x000000303018722b */ /* 0x000fd00000000018 */
[----:B------:R-:W-:-:S08]  /*1290*/  DFMA R24, R50, R50, R24 ;  /* 0x000000323218722b */ /* 0x000fd00000000018 */
[----:B--2---:R-:W-:-:S08]  /*12a0*/  DADD R24, R24, UR12 ;  /* 0x0000000c18187e29 */ /* 0x004fd00008000000 */
[----:B------:R-:W-:-:S08]  /*12b0*/  DMUL R42, R24, R24 ;  /* 0x00000018182a7228 */ /* 0x000fd00000000000 */
[----:B------:R-:W-:Y:S01]  /*12c0*/  DMUL R42, R24, R42 ;  /* 0x0000002a182a7228 */ /* 0x000fe20000000000 */
[----:B------:R-:W-:Y:S01]  /*12d0*/  MOV R24, 0x0 ;  /* 0x0000000000187802 */ /* 0x000fe20000000f00 */
[----:B------:R-:W-:-:S04]  /*12e0*/  IMAD.MOV.U32 R25, RZ, RZ, 0x3fd80000 ;  /* 0x3fd80000ff197424 */ /* 0x000fc800078e00ff */
        /* <DEDUP_REMOVED lines=19> */
.L_x_22:
[----:B------:R-:W-:Y:S05]  /*1420*/  BSYNC.RECONVERGENT B0 ;  /* 0x0000000000007941 */ /* 0x000fea0003800200 */
.L_x_21:
        /* <DEDUP_REMOVED lines=18> */
.L_x_24:
[----:B------:R-:W-:Y:S05]  /*1550*/  BSYNC.RECONVERGENT B0 ;  /* 0x0000000000007941 */ /* 0x000fea0003800200 */
.L_x_23:
[----:B------:R-:W0:Y:S01]  /*1560*/  LDS.128 R24, [UR6+0x20] ;  /* 0x00002006ff187984 */ /* 0x000e220008000c00 */
[----:B------:R-:W-:Y:S01]  /*1570*/  DMUL R14, R14, R44 ;  /* 0x0000002c0e0e7228 */ /* 0x000fe20000000000 */
[----:B------:R-:W-:Y:S01]  /*1580*/  BSSY.RECONVERGENT B0, `(.L_x_25) ;  /* 0x0000024000007945 */ /* 0x000fe20003800200 */
[----:B------:R-:W-:Y:S01]  /*1590*/  IMAD.MOV.U32 R44, RZ, RZ, 0x0 ;  /* 0x00000000ff2c7424 */ /* 0x000fe200078e00ff */
[----:B------:R-:W1:Y:S01]  /*15a0*/  LDS.128 R28, [UR6+0x30] ;  /* 0x00003006ff1c7984 */ /* 0x000e620008000c00 */
[----:B------:R-:W2:Y:S01]  /*15b0*/  LDCU.64 UR6, c[0x0][0x398] ;  /* 0x00007300ff0677ac */ /* 0x000ea20008000a00 */
[----:B------:R-:W-:-:S03]  /*15c0*/  MOV R45, 0x3fd80000 ;  /* 0x3fd80000002d7802 */ /* 0x000fc60000000f00 */
        /* <DEDUP_REMOVED lines=9> */
[----:B--2---:R-:W-:-:S08]  /*1660*/  DADD R12, R12, UR6 ;  /* 0x000000060c0c7e29 */ /* 0x004fd00008000000 */
        /* <DEDUP_REMOVED lines=21> */
.L_x_26:
[----:B------:R-:W-:Y:S05]  /*17c0*/  BSYNC.RECONVERGENT B0 ;  /* 0x0000000000007941 */ /* 0x000fea0003800200 */
.L_x_25:
        /* <DEDUP_REMOVED lines=16> */
.L_x_28:
[----:B------:R-:W-:Y:S05]  /*18d0*/  BSYNC.RECONVERGENT B0 ;  /* 0x0000000000007941 */ /* 0x000fea0003800200 */
.L_x_27:
[----:B------:R-:W-:Y:S01]  /*18e0*/  DMUL R12, R30, R12 ;  /* 0x0000000c1e0c7228 */ /* 0x000fe20000000000 */
[----:B------:R-:W-:-:S07]  /*18f0*/  UIADD3 UR5, UPT, UPT, UR5, 0x2, URZ ;  /* 0x0000000205057890 */ /* 0x000fce000fffe0ff */
[-C--:B------:R-:W-:Y:S02]  /*1900*/  DFMA R38, R52, R12.reuse, R38 ;  /* 0x0000000c3426722b */ /* 0x080fe40000000026 */
[-C--:B------:R-:W-:Y:S02]  /*1910*/  DFMA R36, R26, R12.reuse, R36 ;  /* 0x0000000c1a24722b */ /* 0x080fe40000000024 */
[----:B------:R-:W-:-:S11]  /*1920*/  DFMA R34, R54, R12, R34 ;  /* 0x0000000c3622722b */ /* 0x000fd60000000022 */
.L_x_20:
[----:B------:R-:W-:-:S04]  /*1930*/  ULOP3.LUT UR6, UR9, 0x1, URZ, 0xc0, !UPT ;  /* 0x0000000109067892 */ /* 0x000fc8000f8ec0ff */
[----:B------:R-:W-:-:S09]  /*1940*/  UISETP.NE.U32.AND UP0, UPT, UR6, 0x1, UPT ;  /* 0x000000010600788c */ /* 0x000fd2000bf05070 */
[----:B------:R-:W-:Y:S05]  /*1950*/  BRA.U UP0, `(.L_x_19) ;  /* 0x0000000100f47547 */ /* 0x000fea000b800000 */
[----:B------:R-:W1:Y:S01]  /*1960*/  S2UR UR7, SR_CgaCtaId ;  /* 0x00000000000779c3 */ /* 0x000e620000008800 */
[----:B------:R-:W-:Y:S01]  /*1970*/  UMOV UR6, 0x400 ;  /* 0x0000040000067882 */ /* 0x000fe20000000000 */
[----:B------:R-:W-:Y:S01]  /*1980*/  BSSY.RECONVERGENT B0, `(.L_x_29) ;  /* 0x0000025000007945 */ /* 0x000fe20003800200 */
[----:B-1----:R-:W-:-:S04]  /*1990*/  ULEA UR6, UR7, UR6, 0x18 ;  /* 0x0000000607067291 */ /* 0x002fc8000f8ec0ff */
[----:B------:R-:W-:-:S07]  /*19a0*/  ULEA UR5, UR5, UR6, 0x5 ;  /* 0x0000000605057291 */ /* 0x000fce000f8e28ff */
[----:B------:R-:W1:Y:S02]  /*19b0*/  LDCU.64 UR6, c[0x0][0x398] ;  /* 0x00007300ff0677ac */ /* 0x000e640008000a00 */
[----:B0-----:R-:W0:Y:S04]  /*19c0*/  LDS.128 R12, [UR5] ;  /* 0x00000005ff0c7984 */ /* 0x001e280008000c00 */
[----:B------:R-:W2:Y:S01]  /*19d0*/  LDS.128 R24, [UR5+0x10] ;  /* 0x00001005ff187984 */ /* 0x000ea20008000c00 */
[----:B0----5:R-:W-:Y:S02]  /*19e0*/  DADD R14, -R18, R14 ;  /* 0x00000000120e7229 */ /* 0x021fe4000000010e */
[----:B------:R-:W-:Y:S02]  /*19f0*/  DADD R30, -R16, R12 ;  /* 0x00000000101e7229 */ /* 0x000fe4000000010c */
[----:B--2---:R-:W-:Y:S01]  /*1a00*/  DADD R40, -R20, R24 ;  /* 0x0000000014287229 */ /* 0x004fe20000000118 */
[----:B------:R-:W-:Y:S01]  /*1a10*/  IMAD.MOV.U32 R24, RZ, RZ, 0x0 ;  /* 0x00000000ff187424 */ /* 0x000fe200078e00ff */
[----:B------:R-:W-:-:S02]  /*1a20*/  MOV R25, 0x3fd80000 ;  /* 0x3fd8000000197802 */ /* 0x000fc40000000f00 */
[----:B------:R-:W-:-:S08]  /*1a30*/  DMUL R12, R14, R14 ;  /* 0x0000000e0e0c7228 */ /* 0x000fd00000000000 */
[----:B------:R-:W-:-:S08]  /*1a40*/  DFMA R12, R30, R30, R12 ;  /* 0x0000001e1e0c722b */ /* 0x000fd0000000000c */
[----:B------:R-:W-:-:S08]  /*1a50*/  DFMA R12, R40, R40, R12 ;  /* 0x00000028280c722b */ /* 0x000fd0000000000c */
[----:B-1----:R-:W-:-:S08]  /*1a60*/  DADD R12, R12, UR6 ;  /* 0x000000060c0c7e29 */ /* 0x002fd00008000000 */
        /* <DEDUP_REMOVED lines=17> */
[----:B------:R-:W-:Y:S02]  /*1b80*/  MOV R44, R48 ;  /* 0x00000030002c7202 */ /* 0x000fe40000000f00 */
[----:B------:R-:W-:-:S07]  /*1b90*/  MOV R46, 0x1bb0 ;  /* 0x00001bb0002e7802 */ /* 0x000fce0000000f00 */
[----:B------:R-:W-:Y:S05]  /*1ba0*/  CALL.REL.NOINC `($__internal_1_$__cuda_sm20_dsqrt_rn_f64_mediumpath_v1) ;  /* 0x00000004004c7944 */ /* 0x000fea0003c00000 */
[----:B------:R-:W-:Y:S01]  /*1bb0*/  IMAD.MOV.U32 R44, RZ, RZ, R12 ;  /* 0x000000ffff2c7224 */ /* 0x000fe200078e000c */
[----:B------:R-:W-:-:S07]  /*1bc0*/  MOV R45, R13 ;  /* 0x0000000d002d7202 */ /* 0x000fce0000000f00 */
.L_x_30:
[----:B------:R-:W-:Y:S05]  /*1bd0*/  BSYNC.RECONVERGENT B0 ;  /* 0x0000000000007941 */ /* 0x000fea0003800200 */
.L_x_29:
        /* <DEDUP_REMOVED lines=16> */
.L_x_32:
[----:B------:R-:W-:Y:S05]  /*1ce0*/  BSYNC.RECONVERGENT B0 ;  /* 0x0000000000007941 */ /* 0x000fea0003800200 */
.L_x_31:
[----:B------:R-:W-:-:S08]  /*1cf0*/  DMUL R12, R26, R12 ;  /* 0x0000000c1a0c7228 */ /* 0x000fd00000000000 */
[-C--:B------:R-:W-:Y:S02]  /*1d00*/  DFMA R38, R30, R12.reuse, R38 ;  /* 0x0000000c1e26722b */ /* 0x080fe40000000026 */
[-C--:B------:R-:W-:Y:S02]  /*1d10*/  DFMA R36, R14, R12.reuse, R36 ;  /* 0x0000000c0e24722b */ /* 0x080fe40000000024 */
[----:B------:R-:W-:-:S11]  /*1d20*/  DFMA R34, R40, R12, R34 ;  /* 0x0000000c2822722b */ /* 0x000fd60000000022 */
.L_x_19:
[----:B------:R-:W-:Y:S05]  /*1d30*/  @!P0 BRA `(.L_x_33) ;  /* 0xffffffe4001c8947 */ /* 0x000fea000383ffff */
.L_x_0:
[----:B------:R-:W1:Y:S01]  /*1d40*/  LDCU.64 UR6, c[0x0][0x3a0] ;  /* 0x00007400ff0677ac */ /* 0x000e620008000a00 */
[----:B0-----:R-:W0:Y:S01]  /*1d50*/  LDC.64 R12, c[0x0][0x390] ;  /* 0x0000e400ff0c7b82 */ /* 0x001e220000000a00 */
[----:B-1---5:R-:W-:Y:S02]  /*1d60*/  DFMA R6, R38, UR6, R6 ;  /* 0x0000000626067c2b */ /* 0x022fe40008000006 */
[----:B------:R-:W-:Y:S02]  /*1d70*/  DFMA R8, R36, UR6, R8 ;  /* 0x0000000624087c2b */ /* 0x000fe40008000008 */
[----:B------:R-:W-:Y:S01]  /*1d80*/  DFMA R10, R34, UR6, R10 ;  /* 0x00000006220a7c2b */ /* 0x000fe2000800000a */
[----:B0-----:R-:W-:-:S03]  /*1d90*/  IMAD.WIDE R2, R2, 0x18, R12 ;  /* 0x0000001802027825 */ /* 0x001fc600078e020c */
[----:B------:R-:W-:Y:S02]  /*1da0*/  DFMA R16, R6, UR6, R16 ;  /* 0x0000000606107c2b */ /* 0x000fe40008000010 */
[----:B------:R-:W-:Y:S02]  /*1db0*/  DFMA R18, R8, UR6, R18 ;  /* 0x0000000608127c2b */ /* 0x000fe40008000012 */
[----:B------:R-:W-:Y:S01]  /*1dc0*/  DFMA R20, R10, UR6, R20 ;  /* 0x000000060a147c2b */ /* 0x000fe20008000014 */
[----:B------:R-:W-:Y:S04]  /*1dd0*/  STG.E.64 desc[UR10][R2.64], R38 ;  /* 0x0000002602007986 */ /* 0x000fe8000c101b0a */
[----:B------:R-:W-:Y:S04]  /*1de0*/  STG.E.64 desc[UR10][R2.64+0x8], R36 ;  /* 0x0000082402007986 */ /* 0x000fe8000c101b0a */
[----:B------:R-:W-:Y:S04]  /*1df0*/  STG.E.64 desc[UR10][R2.64+0x10], R34 ;  /* 0x0000102202007986 */ /* 0x000fe8000c101b0a */
[----:B------:R-:W-:Y:S04]  /*1e00*/  STG.E.64 desc[UR10][R4.64], R6 ;  /* 0x0000000604007986 */ /* 0x000fe8000c101b0a */
[----:B------:R-:W-:Y:S04]  /*1e10*/  STG.E.64 desc[UR10][R4.64+0x8], R8 ;  /* 0x0000080804007986 */ /* 0x000fe8000c101b0a */
[----:B------:R-:W-:Y:S04]  /*1e20*/  STG.E.64 desc[UR10][R4.64+0x10], R10 ;  /* 0x0000100a04007986 */ /* 0x000fe8000c101b0a */
[----:B------:R-:W-:Y:S04]  /*1e30*/  STG.E.128 desc[UR10][R32.64], R16 ;  /* 0x0000001020007986 */ /* 0x000fe8000c101d0a */
[----:B------:R-:W-:Y:S01]  /*1e40*/  STG.E.128 desc[UR10][R32.64+0x10], R20 ;  /* 0x0000101420007986 */ /* 0x000fe2000c101d0a */
[----:B------:R-:W-:Y:S05]  /*1e50*/  EXIT ;  /* 0x000000000000794d */ /* 0x000fea0003800000 */
        .weak           $__internal_0_$__cuda_sm20_dblrcp_rn_slowpath_v3
        .type           $__internal_0_$__cuda_sm20_dblrcp_rn_slowpath_v3,@function
        .size           $__internal_0_$__cuda_sm20_dblrcp_rn_slowpath_v3,($__internal_1_$__cuda_sm20_dsqrt_rn_f64_mediumpath_v1 - $__internal_0_$__cuda_sm20_dblrcp_rn_slowpath_v3)
$__internal_0_$__cuda_sm20_dblrcp_rn_slowpath_v3:
[----:B------:R-:W-:Y:S01]  /*1e60*/  DSETP.GTU.AND P1, PT, |R28|, +INF , PT ;  /* 0x7ff000001c00742a */ /* 0x000fe20003f2c200 */
[----:B------:R-:W-:-:S13]  /*1e70*/  BSSY.RECONVERGENT B1, `(.L_x_34) ;  /* 0x0000022000017945 */ /* 0x000fda0003800200 */
[----:B------:R-:W-:Y:S05]  /*1e80*/  @P1 BRA `(.L_x_35) ;  /* 0x0000000000781947 */ /* 0x000fea0003800000 */
[----:B------:R-:W-:-:S05]  /*1e90*/  LOP3.LUT R13, R29, 0x7fffffff, RZ, 0xc0, !PT ;  /* 0x7fffffff1d0d7812 */ /* 0x000fca00078ec0ff */
[----:B------:R-:W-:-:S05]  /*1ea0*/  VIADD R25, R13, 0xffffffff ;  /* 0xffffffff0d197836 */ /* 0x000fca0000000000 */
[----:B------:R-:W-:-:S13]  /*1eb0*/  ISETP.GE.U32.AND P1, PT, R25, 0x7fefffff, PT ;  /* 0x7fefffff1900780c */ /* 0x000fda0003f26070 */
[----:B------:R-:W-:Y:S02]  /*1ec0*/  @P1 LOP3.LUT R43, R29, 0x7ff00000, RZ, 0x3c, !PT ;  /* 0x7ff000001d2b1812 */ /* 0x000fe400078e3cff */
[----:B------:R-:W-:Y:S01]  /*1ed0*/  @P1 MOV R42, RZ ;  /* 0x000000ff002a1202 */ /* 0x000fe20000000f00 */
[----:B------:R-:W-:Y:S06]  /*1ee0*/  @P1 BRA `(.L_x_36) ;  /* 0x0000000000681947 */ /* 0x000fec0003800000 */
[----:B------:R-:W-:-:S13]  /*1ef0*/  ISETP.GE.U32.AND P1, PT, R13, 0x1000001, PT ;  /* 0x010000010d00780c */ /* 0x000fda0003f26070 */
[----:B------:R-:W-:Y:S05]  /*1f00*/  @!P1 BRA `(.L_x_37) ;  /* 0x0000000000349947 */ /* 0x000fea0003800000 */
[----:B------:R-:W-:Y:S02]  /*1f10*/  VIADD R43, R29, 0xc0200000 ;  /* 0xc02000001d2b7836 */ /* 0x000fe40000000000 */
[----:B------:R-:W-:Y:S02]  /*1f20*/  IMAD.MOV.U32 R42, RZ, RZ, R28 ;  /* 0x000000ffff2a7224 */ /* 0x000fe400078e001c */
[----:B------:R-:W0:Y:S04]  /*1f30*/  MUFU.RCP64H R13, R43 ;  /* 0x0000002b000d7308 */ /* 0x000e280000001800 */
[----:B0-----:R-:W-:-:S08]  /*1f40*/  DFMA R44, -R42, R12, 1 ;  /* 0x3ff000002a2c742b */ /* 0x001fd0000000010c */
[----:B------:R-:W-:-:S08]  /*1f50*/  DFMA R44, R44, R44, R44 ;  /* 0x0000002c2c2c722b */ /* 0x000fd0000000002c */
[----:B------:R-:W-:-:S08]  /*1f60*/  DFMA R44, R12, R44, R12 ;  /* 0x0000002c0c2c722b */ /* 0x000fd0000000000c */
[----:B------:R-:W-:-:S08]  /*1f70*/  DFMA R12, -R42, R44, 1 ;  /* 0x3ff000002a0c742b */ /* 0x000fd0000000012c */
[----:B------:R-:W-:-:S08]  /*1f80*/  DFMA R12, R44, R12, R44 ;  /* 0x0000000c2c0c722b */ /* 0x000fd0000000002c */
[----:B------:R-:W-:-:S08]  /*1f90*/  DMUL R12, R12, 2.2250738585072013831e-308 ;  /* 0x001000000c0c7828 */ /* 0x000fd00000000000 */
[----:B------:R-:W-:-:S08]  /*1fa0*/  DFMA R28, -R28, R12, 1 ;  /* 0x3ff000001c1c742b */ /* 0x000fd0000000010c */
[----:B------:R-:W-:-:S08]  /*1fb0*/  DFMA R28, R28, R28, R28 ;  /* 0x0000001c1c1c722b */ /* 0x000fd0000000001c */
[----:B------:R-:W-:Y:S01]  /*1fc0*/  DFMA R42, R12, R28, R12 ;  /* 0x0000001c0c2a722b */ /* 0x000fe2000000000c */
[----:B------:R-:W-:Y:S10]  /*1fd0*/  BRA `(.L_x_36) ;  /* 0x00000000002c7947 */ /* 0x000ff40003800000 */
.L_x_37:
[----:B------:R-:W-:-:S06]  /*1fe0*/  DMUL R28, R28, 8.11296384146066816958e+31 ;  /* 0x469000001c1c7828 */ /* 0x000fcc0000000000 */
[----:B------:R-:W0:Y:S02]  /*1ff0*/  MUFU.RCP64H R13, R29 ;  /* 0x0000001d000d7308 */ /* 0x000e240000001800 */
[----:B0-----:R-:W-:-:S08]  /*2000*/  DFMA R42, -R28, R12, 1 ;  /* 0x3ff000001c2a742b */ /* 0x001fd0000000010c */
[----:B------:R-:W-:-:S08]  /*2010*/  DFMA R42, R42, R42, R42 ;  /* 0x0000002a2a2a722b */ /* 0x000fd0000000002a */
[----:B------:R-:W-:-:S08]  /*2020*/  DFMA R42, R12, R42, R12 ;  /* 0x0000002a0c2a722b */ /* 0x000fd0000000000c */
[----:B------:R-:W-:-:S08]  /*2030*/  DFMA R12, -R28, R42, 1 ;  /* 0x3ff000001c0c742b */ /* 0x000fd0000000012a */
[----:B------:R-:W-:-:S08]  /*2040*/  DFMA R12, R42, R12, R42 ;  /* 0x0000000c2a0c722b */ /* 0x000fd0000000002a */
[----:B------:R-:W-:Y:S01]  /*2050*/  DMUL R42, R12, 8.11296384146066816958e+31 ;  /* 0x469000000c2a7828 */ /* 0x000fe20000000000 */
[----:B------:R-:W-:Y:S10]  /*2060*/  BRA `(.L_x_36) ;  /* 0x0000000000087947 */ /* 0x000ff40003800000 */
.L_x_35:
[----:B------:R-:W-:Y:S02]  /*2070*/  LOP3.LUT R43, R29, 0x80000, RZ, 0xfc, !PT ;  /* 0x000800001d2b7812 */ /* 0x000fe400078efcff */
[----:B------:R-:W-:-:S07]  /*2080*/  MOV R42, R28 ;  /* 0x0000001c002a7202 */ /* 0x000fce0000000f00 */
.L_x_36:
[----:B------:R-:W-:Y:S05]  /*2090*/  BSYNC.RECONVERGENT B1 ;  /* 0x0000000000017941 */ /* 0x000fea0003800200 */
.L_x_34:
[----:B------:R-:W-:Y:S01]  /*20a0*/  MOV R25, 0x0 ;  /* 0x0000000000197802 */ /* 0x000fe20000000f00 */
[----:B------:R-:W-:Y:S02]  /*20b0*/  IMAD.MOV.U32 R12, RZ, RZ, R42 ;  /* 0x000000ffff0c7224 */ /* 0x000fe400078e002a */
[----:B------:R-:W-:Y:S01]  /*20c0*/  IMAD.MOV.U32 R13, RZ, RZ, R43 ;  /* 0x000000ffff0d7224 */ /* 0x000fe200078e002b */
[----:B------:R-:W-:Y:S06]  /*20d0*/  RET.REL.NODEC R24 `(_Z15tileForceBodiesP7double4P7double3S2_ddd) ;  /* 0xffffffdc18c87950 */ /* 0x000fec0003c3ffff */
        .weak           $__internal_1_$__cuda_sm20_dsqrt_rn_f64_mediumpath_v1
        .type           $__internal_1_$__cuda_sm20_dsqrt_rn_f64_mediumpath_v1,@function
        .size           $__internal_1_$__cuda_sm20_dsqrt_rn_f64_mediumpath_v1,(.L_x_44 - $__internal_1_$__cuda_sm20_dsqrt_rn_f64_mediumpath_v1)
$__internal_1_$__cuda_sm20_dsqrt_rn_f64_mediumpath_v1:
[----:B------:R-:W-:Y:S01]  /*20e0*/  ISETP.GE.U32.AND P1, PT, R12, -0x3400000, PT ;  /* 0xfcc000000c00780c */ /* 0x000fe20003f26070 */
[----:B------:R-:W-:Y:S01]  /*20f0*/  BSSY.RECONVERGENT B1, `(.L_x_38) ;  /* 0x0000024000017945 */ /* 0x000fe20003800200 */
[----:B------:R-:W-:-:S11]  /*2100*/  IMAD.MOV.U32 R45, RZ, RZ, R13 ;  /* 0x000000ffff2d7224 */ /* 0x000fd600078e000d */
[----:B------:R-:W-:Y:S05]  /*2110*/  @!P1 BRA `(.L_x_39) ;  /* 0x0000000000209947 */ /* 0x000fea0003800000 */
[----:B------:R-:W-:-:S10]  /*2120*/  DFMA.RM R24, R28, R44, R24 ;  /* 0x0000002c1c18722b */ /* 0x000fd40000004018 */
[----:B------:R-:W-:-:S05]  /*2130*/  IADD3 R12, P1, PT, R24, 0x1, RZ ;  /* 0x00000001180c7810 */ /* 0x000fca0007f3e0ff */
[----:B------:R-:W-:-:S06]  /*2140*/  IMAD.X R13, RZ, RZ, R25, P1 ;  /* 0x000000ffff0d7224 */ /* 0x000fcc00008e0619 */
[----:B------:R-:W-:-:S08]  /*2150*/  DFMA.RP R42, -R24, R12, R42 ;  /* 0x0000000c182a722b */ /* 0x000fd0000000812a */
[----:B------:R-:W-:-:S06]  /*2160*/  DSETP.GT.AND P1, PT, R42, RZ, PT ;  /* 0x000000ff2a00722a */ /* 0x000fcc0003f24000 */
[----:B------:R-:W-:Y:S02]  /*2170*/  FSEL R12, R12, R24, P1 ;  /* 0x000000180c0c7208 */ /* 0x000fe40000800000 */
[----:B------:R-:W-:Y:S01]  /*2180*/  FSEL R13, R13, R25, P1 ;  /* 0x000000190d0d7208 */ /* 0x000fe20000800000 */
[----:B------:R-:W-:Y:S06]  /*2190*/  BRA `(.L_x_40) ;  /* 0x0000000000647947 */ /* 0x000fec0003800000 */
.L_x_39:
[----:B------:R-:W-:-:S14]  /*21a0*/  DSETP.NE.AND P1, PT, R42, RZ, PT ;  /* 0x000000ff2a00722a */ /* 0x000fdc0003f25000 */
[----:B------:R-:W-:Y:S05]  /*21b0*/  @!P1 BRA `(.L_x_41) ;  /* 0x0000000000589947 */ /* 0x000fea0003800000 */
[----:B------:R-:W-:-:S13]  /*21c0*/  ISETP.GE.AND P1, PT, R43, RZ, PT ;  /* 0x000000ff2b00720c */ /* 0x000fda0003f26270 */
[----:B------:R-:W-:Y:S01]  /*21d0*/  @!P1 MOV R12, 0x0 ;  /* 0x00000000000c9802 */ /* 0x000fe20000000f00 */
[----:B------:R-:W-:Y:S01]  /*21e0*/  @!P1 IMAD.MOV.U32 R13, RZ, RZ, -0x80000 ;  /* 0xfff80000ff0d9424 */ /* 0x000fe200078e00ff */
[----:B------:R-:W-:Y:S06]  /*21f0*/  @!P1 BRA `(.L_x_40) ;  /* 0x00000000004c9947 */ /* 0x000fec0003800000 */
[----:B------:R-:W-:-:S13]  /*2200*/  ISETP.GT.AND P1, PT, R43, 0x7fefffff, PT ;  /* 0x7fefffff2b00780c */ /* 0x000fda0003f24270 */
[----:B------:R-:W-:Y:S05]  /*2210*/  @P1 BRA `(.L_x_41) ;  /* 0x0000000000401947 */ /* 0x000fea0003800000 */
[----:B------:R-:W-:Y:S01]  /*2220*/  DMUL R42, R42, 8.11296384146066816958e+31 ;  /* 0x469000002a2a7828 */ /* 0x000fe20000000000 */
[----:B------:R-:W-:Y:S01]  /*2230*/  IMAD.MOV.U32 R28, RZ, RZ, RZ ;  /* 0x000000ffff1c7224 */ /* 0x000fe200078e00ff */
[----:B------:R-:W-:Y:S01]  /*2240*/  MOV R12, 0x0 ;  /* 0x00000000000c7802 */ /* 0x000fe20000000f00 */
[----:B------:R-:W-:-:S03]  /*2250*/  IMAD.MOV.U32 R13, RZ, RZ, 0x3fd80000 ;  /* 0x3fd80000ff0d7424 */ /* 0x000fc600078e00ff */
[----:B------:R-:W0:Y:S02]  /*2260*/  MUFU.RSQ64H R29, R43 ;  /* 0x0000002b001d7308 */ /* 0x000e240000001c00 */
[----:B0-----:R-:W-:-:S08]  /*2270*/  DMUL R24, R28, R28 ;  /* 0x0000001c1c187228 */ /* 0x001fd00000000000 */
[----:B------:R-:W-:-:S08]  /*2280*/  DFMA R24, R42, -R24, 1 ;  /* 0x3ff000002a18742b */ /* 0x000fd00000000818 */
[----:B------:R-:W-:Y:S02]  /*2290*/  DFMA R12, R24, R12, 0.5 ;  /* 0x3fe00000180c742b */ /* 0x000fe4000000000c */
[----:B------:R-:W-:-:S08]  /*22a0*/  DMUL R24, R28, R24 ;  /* 0x000000181c187228 */ /* 0x000fd00000000000 */
[----:B------:R-:W-:-:S08]  /*22b0*/  DFMA R24, R12, R24, R28 ;  /* 0x000000180c18722b */ /* 0x000fd0000000001c */
[----:B------:R-:W-:Y:S02]  /*22c0*/  DMUL R12, R42, R24 ;  /* 0x000000182a0c7228 */ /* 0x000fe40000000000 */
[----:B------:R-:W-:-:S06]  /*22d0*/  VIADD R25, R25, 0xfff00000 ;  /* 0xfff0000019197836 */ /* 0x000fcc0000000000 */
[----:B------:R-:W-:-:S08]  /*22e0*/  DFMA R28, R12, -R12, R42 ;  /* 0x8000000c0c1c722b */ /* 0x000fd0000000002a */
[----:B------:R-:W-:-:S10]  /*22f0*/  DFMA R12, R24, R28, R12 ;  /* 0x0000001c180c722b */ /* 0x000fd4000000000c */
[----:B------:R-:W-:Y:S01]  /*2300*/  IADD3 R13, PT, PT, R13, -0x3500000, RZ ;  /* 0xfcb000000d0d7810 */ /* 0x000fe20007ffe0ff */
[----:B------:R-:W-:Y:S06]  /*2310*/  BRA `(.L_x_40) ;  /* 0x0000000000047947 */ /* 0x000fec0003800000 */
.L_x_41:
[----:B------:R-:W-:-:S11]  /*2320*/  DADD R12, R42, R42 ;  /* 0x000000002a0c7229 */ /* 0x000fd6000000002a */
.L_x_40:
[----:B------:R-:W-:Y:S05]  /*2330*/  BSYNC.RECONVERGENT B1 ;  /* 0x0000000000017941 */ /* 0x000fea0003800200 */
.L_x_38:
[----:B------:R-:W-:-:S04]  /*2340*/  IMAD.MOV.U32 R47, RZ, RZ, 0x0 ;  /* 0x00000000ff2f7424 */ /* 0x000fc800078e00ff */
[----:B------:R-:W-:Y:S05]  /*2350*/  RET.REL.NODEC R46 `(_Z15tileForceBodiesP7double4P7double3S2_ddd) ;  /* 0xffffffdc2e287950 */ /* 0x000fea0003c3ffff */
.L_x_42:
[----:B------:R-:W-:-:S00]  /*2360*/  BRA `(.L_x_42) ;  /* 0xfffffffc00fc7947 */ /* 0x000fc0000383ffff */
[----:B------:R-:W-:-:S00]  /*2370*/  NOP ;  /* 0x0000000000007918 */ /* 0x000fc00000000000 */
        /* <DEDUP_REMOVED lines=8> */
.L_x_44:


//--------------------- .nv.shared._Z15tileForceBodiesP7double4P7double3S2_ddd --------------------------
	.section	.nv.shared._Z15tileForceBodiesP7double4P7double3S2_ddd,"aw",@nobits
	.sectionflags	@""
	.align	16
	.zero		1024


//--------------------- .nv.shared.reserved.0     --------------------------
	.section	.nv.shared.reserved.0,"aw",@nobits
	.weak		__nv_reservedSMEM_offset_0_alias
	.size		__nv_reservedSMEM_offset_0_alias, 0, 64
	.other		__nv_reservedSMEM_offset_0_alias,@"STO_CUDA_RESERVED_SHARED STV_DEFAULT"
__nv_reservedSMEM_offset_0_alias:
	.zero		0
	.zero		64


//--------------------- .nv.constant0._Z15tileForceBodiesP7double4P7double3S2_ddd --------------------------
	.section	.nv.constant0._Z15tileForceBodiesP7double4P7double3S2_ddd,"a",@progbits
	.sectionflags	@""
	.align	4
.nv.constant0._Z15tileForceBodiesP7double4P7double3S2_ddd:
	.zero		944


//--------------------- SYMBOLS --------------------------

	.type		.nv.reservedSmem.offset0,@object
	.size		.nv.reservedSmem.offset0,0x4
	.type		.nv.reservedSmem.cap,@object
	.size		.nv.reservedSmem.cap,0x4
